	.headerflags	@"EF_CUDA_TEXMODE_UNIFIED EF_CUDA_64BIT_ADDRESS EF_CUDA_ACCELERATORS EF_CUDA_SM90 EF_CUDA_VIRTUAL_SM(EF_CUDA_SM90)"
	.elftype	@"ET_EXEC"


//--------------------- .nv.info                  --------------------------
	.section	.nv.info,"",@"SHT_CUDA_INFO"
	.align	4


	//----- nvinfo : EIATTR_REGCOUNT
	.align		4
        /*0000*/ 	.byte	0x04, 0x2f
        /*0002*/ 	.short	(.L_1 - .L_0)
	.align		4
.L_0:
        /*0004*/ 	.word	index@(triton_poi_fused_max_0)
        /*0008*/ 	.word	0x0000000a


	//----- nvinfo : EIATTR_MIN_STACK_SIZE
	.align		4
.L_1:
        /*000c*/ 	.byte	0x04, 0x12
        /*000e*/ 	.short	(.L_3 - .L_2)
	.align		4
.L_2:
        /*0010*/ 	.word	index@(triton_poi_fused_max_0)
        /*0014*/ 	.word	0x00000000


	//----- nvinfo : EIATTR_FRAME_SIZE
	.align		4
.L_3:
        /*0018*/ 	.byte	0x04, 0x11
        /*001a*/ 	.short	(.L_5 - .L_4)
	.align		4
.L_4:
        /*001c*/ 	.word	index@(triton_poi_fused_max_0)
        /*0020*/ 	.word	0x00000000


	//----- nvinfo : EIATTR_MIN_STACK_SIZE
	.align		4
.L_5:
        /*0024*/ 	.byte	0x04, 0x12
        /*0026*/ 	.short	(.L_7 - .L_6)
	.align		4
.L_6:
        /*0028*/ 	.word	index@(triton_poi_fused_max_0)
        /*002c*/ 	.word	0x00000000
.L_7:


//--------------------- .nv.info.triton_poi_fused_max_0 --------------------------
	.section	.nv.info.triton_poi_fused_max_0,"",@"SHT_CUDA_INFO"
	.sectionflags	@""
	.align	4


	//----- nvinfo : EIATTR_CUDA_API_VERSION
	.align		4
        /*0000*/ 	.byte	0x04, 0x37
        /*0002*/ 	.short	(.L_9 - .L_8)
.L_8:
        /*0004*/ 	.word	0x0000007c


	//----- nvinfo : EIATTR_KPARAM_INFO
	.align		4
.L_9:
        /*0008*/ 	.byte	0x04, 0x17
        /*000a*/ 	.short	(.L_11 - .L_10)
.L_10:
        /*000c*/ 	.word	0x00000000
        /*0010*/ 	.short	0x0002
        /*0012*/ 	.short	0x0010
        /*0014*/ 	.byte	0x00, 0xf0, 0x11, 0x00


	//----- nvinfo : EIATTR_KPARAM_INFO
	.align		4
.L_11:
        /*0018*/ 	.byte	0x04, 0x17
        /*001a*/ 	.short	(.L_13 - .L_12)
.L_12:
        /*001c*/ 	.word	0x00000000
        /*0020*/ 	.short	0x0001
        /*0022*/ 	.short	0x0008
        /*0024*/ 	.byte	0x00, 0xf4, 0x21, 0x00


	//----- nvinfo : EIATTR_KPARAM_INFO
	.align		4
.L_13:
        /*0028*/ 	.byte	0x04, 0x17
        /*002a*/ 	.short	(.L_15 - .L_14)
.L_14:
        /*002c*/ 	.word	0x00000000
        /*0030*/ 	.short	0x0000
        /*0032*/ 	.short	0x0000
        /*0034*/ 	.byte	0x00, 0xf4, 0x21, 0x00


	//----- nvinfo : EIATTR_SPARSE_MMA_MASK
	.align		4
.L_15:
        /*0038*/ 	.byte	0x03, 0x50
        /*003a*/ 	.short	0x0000


	//----- nvinfo : EIATTR_MAXREG_COUNT
	.align		4
        /*003c*/ 	.byte	0x03, 0x1b
        /*003e*/ 	.short	0x00ff


	//----- nvinfo : EIATTR_EXIT_INSTR_OFFSETS
	.align		4
        /*0040*/ 	.byte	0x04, 0x1c
        /*0042*/ 	.short	(.L_17 - .L_16)


	//   ....[0]....
.L_16:
        /*0044*/ 	.word	0x00000100


	//   ....[1]....
        /*0048*/ 	.word	0x00000120


	//----- nvinfo : EIATTR_REQNTID
	.align		4
.L_17:
        /*004c*/ 	.byte	0x04, 0x10
        /*004e*/ 	.short	(.L_19 - .L_18)
.L_18:
        /*0050*/ 	.word	0x00000080
        /*0054*/ 	.word	0x00000001
        /*0058*/ 	.word	0x00000001


	//----- nvinfo : EIATTR_CRS_STACK_SIZE
	.align		4
.L_19:
        /*005c*/ 	.byte	0x04, 0x1e
        /*005e*/ 	.short	(.L_21 - .L_20)
.L_20:
        /*0060*/ 	.word	0x00000000


	//----- nvinfo : EIATTR_CBANK_PARAM_SIZE
	.align		4
.L_21:
        /*0064*/ 	.byte	0x03, 0x19
        /*0066*/ 	.short	0x0014


	//----- nvinfo : EIATTR_PARAM_CBANK
	.align		4
        /*0068*/ 	.byte	0x04, 0x0a
        /*006a*/ 	.short	(.L_23 - .L_22)
	.align		4
.L_22:
        /*006c*/ 	.word	index@(.nv.constant0.triton_poi_fused_max_0)
        /*0070*/ 	.short	0x0210
        /*0072*/ 	.short	0x0014


	//----- nvinfo : EIATTR_SW_WAR
	.align		4
.L_23:
        /*0074*/ 	.byte	0x04, 0x36
        /*0076*/ 	.short	(.L_25 - .L_24)
.L_24:
        /*0078*/ 	.word	0x00000008
.L_25:


//--------------------- .nv.callgraph             --------------------------
	.section	.nv.callgraph,"",@"SHT_CUDA_CALLGRAPH"
	.align	4
	.sectionentsize	8
	.align		4
        /*0000*/ 	.word	0x00000000
	.align		4
        /*0004*/ 	.word	0xffffffff
	.align		4
        /*0008*/ 	.word	0x00000000
	.align		4
        /*000c*/ 	.word	0xfffffffe
	.align		4
        /*0010*/ 	.word	0x00000000
	.align		4
        /*0014*/ 	.word	0xfffffffd
	.align		4
        /*0018*/ 	.word	0x00000000
	.align		4
        /*001c*/ 	.word	0xfffffffc


//--------------------- .text.triton_poi_fused_max_0 --------------------------
	.section	.text.triton_poi_fused_max_0,"ax",@progbits
	.align	128
        .global         triton_poi_fused_max_0
        .type           triton_poi_fused_max_0,@function
        .size           triton_poi_fused_max_0,(.L_x_3 - triton_poi_fused_max_0)
        .other          triton_poi_fused_max_0,@"STO_CUDA_ENTRY STV_DEFAULT"
triton_poi_fused_max_0:
.text.triton_poi_fused_max_0:
[----:B------:R-:W0:Y:S02]  /*0000*/  LDC R1, c[0x0][0x28] ;  /* 0x00000a00ff017b82 */ /* 0x000e240000000800 */
[----:B------:R-:W1:Y:S01]  /*0010*/  S2R R0, SR_TID.X ;  /* 0x0000000000007919 */ /* 0x000e620000002100 */
[----:B------:R-:W2:Y:S01]  /*0020*/  LDC.64 R4, c[0x0][0x218] ;  /* 0x00008600ff047b82 */ /* 0x000ea20000000a00 */
[----:B------:R-:W-:Y:S01]  /*0030*/  ULDC.64 UR4, c[0x0][0x208] ;  /* 0x0000820000047ab9 */ /* 0x000fe20000000a00 */
[----:B------:R-:W-:Y:S01]  /*0040*/  BSSY B0, `(.L_x_0) ;  /* 0x000000b000007945 */ /* 0x000fe20003800000 */
[----:B------:R-:W3:Y:S01]  /*0050*/  S2R R7, SR_CTAID.X ;  /* 0x0000000000077919 */ /* 0x000ee20000002500 */
[----:B------:R-:W-:Y:S01]  /*0060*/  HFMA2.MMA R3, -RZ, RZ, 0, 0 ;  /* 0x00000000ff037435 */ /* 0x000fe200000001ff */
[----:B-1----:R-:W-:-:S04]  /*0070*/  LOP3.LUT R0, R0, 0x7f, RZ, 0xc0, !PT ;  /* 0x0000007f00007812 */ /* 0x002fc800078ec0ff */
[----:B---3--:R-:W-:-:S04]  /*0080*/  LEA R7, R7, R0, 0x7 ;  /* 0x0000000007077211 */ /* 0x008fc800078e38ff */
[C---:B------:R-:W-:Y:S01]  /*0090*/  ISETP.GE.AND P0, PT, R7.reuse, 0x100, PT ;  /* 0x000001000700780c */ /* 0x040fe20003f06270 */
[----:B--2---:R-:W-:-:S12]  /*00a0*/  IMAD.WIDE R4, R7, 0x4, R4 ;  /* 0x0000000407047825 */ /* 0x004fd800078e0204 */
[----:B------:R-:W-:Y:S05]  /*00b0*/  @P0 BRA `(.L_x_1) ;  /* 0x00000000000c0947 */ /* 0x000fea0003800000 */
[----:B------:R-:W1:Y:S02]  /*00c0*/  LDC.64 R2, c[0x0][0x210] ;  /* 0x00008400ff027b82 */ /* 0x000e640000000a00 */
[----:B-1----:R-:W-:-:S06]  /*00d0*/  IMAD.WIDE R2, R7, 0x4, R2 ;  /* 0x0000000407027825 */ /* 0x002fcc00078e0202 */
[----:B------:R1:W5:Y:S02]  /*00e0*/  LDG.E R3, desc[UR4][R2.64] ;  /* 0x0000000402037981 */ /* 0x000364000c1e1900 */
.L_x_1:
[----:B------:R-:W-:Y:S05]  /*00f0*/  BSYNC B0 ;  /* 0x0000000000007941 */ /* 0x000fea0003800000 */
.L_x_0:
[----:B------:R-:W-:Y:S05]  /*0100*/  @P0 EXIT ;  /* 0x000000000000094d */ /* 0x000fea0003800000 */
[----:B-----5:R-:W-:Y:S01]  /*0110*/  STG.E desc[UR4][R4.64], R3 ;  /* 0x0000000304007986 */ /* 0x020fe2000c101904 */
[----:B------:R-:W-:Y:S05]  /*0120*/  EXIT ;  /* 0x000000000000794d */ /* 0x000fea0003800000 */
.L_x_2:
[----:B------:R-:W-:-:S00]  /*0130*/  BRA `(.L_x_2) ;  /* 0xfffffffc00fc7947 */ /* 0x000fc0000383ffff */
[----:B------:R-:W-:-:S00]  /*0140*/  NOP ;  /* 0x0000000000007918 */ /* 0x000fc00000000000 */
        /* <DEDUP_REMOVED lines=11> */
.L_x_3:


//--------------------- .nv.constant0.triton_poi_fused_max_0 --------------------------
	.section	.nv.constant0.triton_poi_fused_max_0,"a",@progbits
	.sectionflags	@""
	.align	4
.nv.constant0.triton_poi_fused_max_0:
	.zero		548
